	.headerflags	@"EF_CUDA_TEXMODE_UNIFIED EF_CUDA_64BIT_ADDRESS EF_CUDA_ACCELERATORS EF_CUDA_SM90 EF_CUDA_VIRTUAL_SM(EF_CUDA_SM90)"
	.elftype	@"ET_EXEC"


//--------------------- .nv.info                  --------------------------
	.section	.nv.info,"",@"SHT_CUDA_INFO"
	.align	4


	//----- nvinfo : EIATTR_REGCOUNT
	.align		4
        /*0000*/ 	.byte	0x04, 0x2f
        /*0002*/ 	.short	(.L_1 - .L_0)
	.align		4
.L_0:
        /*0004*/ 	.word	index@(triton_poi_fused_cat_2)
        /*0008*/ 	.word	0x0000000e


	//----- nvinfo : EIATTR_MIN_STACK_SIZE
	.align		4
.L_1:
        /*000c*/ 	.byte	0x04, 0x12
        /*000e*/ 	.short	(.L_3 - .L_2)
	.align		4
.L_2:
        /*0010*/ 	.word	index@(triton_poi_fused_cat_2)
        /*0014*/ 	.word	0x00000000


	//----- nvinfo : EIATTR_FRAME_SIZE
	.align		4
.L_3:
        /*0018*/ 	.byte	0x04, 0x11
        /*001a*/ 	.short	(.L_5 - .L_4)
	.align		4
.L_4:
        /*001c*/ 	.word	index@(triton_poi_fused_cat_2)
        /*0020*/ 	.word	0x00000000


	//----- nvinfo : EIATTR_MIN_STACK_SIZE
	.align		4
.L_5:
        /*0024*/ 	.byte	0x04, 0x12
        /*0026*/ 	.short	(.L_7 - .L_6)
	.align		4
.L_6:
        /*0028*/ 	.word	index@(triton_poi_fused_cat_2)
        /*002c*/ 	.word	0x00000000
.L_7:


//--------------------- .nv.info.triton_poi_fused_cat_2 --------------------------
	.section	.nv.info.triton_poi_fused_cat_2,"",@"SHT_CUDA_INFO"
	.sectionflags	@""
	.align	4


	//----- nvinfo : EIATTR_CUDA_API_VERSION
	.align		4
        /*0000*/ 	.byte	0x04, 0x37
        /*0002*/ 	.short	(.L_9 - .L_8)
.L_8:
        /*0004*/ 	.word	0x0000007c


	//----- nvinfo : EIATTR_KPARAM_INFO
	.align		4
.L_9:
        /*0008*/ 	.byte	0x04, 0x17
        /*000a*/ 	.short	(.L_11 - .L_10)
.L_10:
        /*000c*/ 	.word	0x00000000
        /*0010*/ 	.short	0x0003
        /*0012*/ 	.short	0x0018
        /*0014*/ 	.byte	0x00, 0xf0, 0x11, 0x00


	//----- nvinfo : EIATTR_KPARAM_INFO
	.align		4
.L_11:
        /*0018*/ 	.byte	0x04, 0x17
        /*001a*/ 	.short	(.L_13 - .L_12)
.L_12:
        /*001c*/ 	.word	0x00000000
        /*0020*/ 	.short	0x0002
        /*0022*/ 	.short	0x0010
        /*0024*/ 	.byte	0x00, 0xf4, 0x21, 0x00


	//----- nvinfo : EIATTR_KPARAM_INFO
	.align		4
.L_13:
        /*0028*/ 	.byte	0x04, 0x17
        /*002a*/ 	.short	(.L_15 - .L_14)
.L_14:
        /*002c*/ 	.word	0x00000000
        /*0030*/ 	.short	0x0001
        /*0032*/ 	.short	0x0008
        /*0034*/ 	.byte	0x00, 0xf4, 0x21, 0x00


	//----- nvinfo : EIATTR_KPARAM_INFO
	.align		4
.L_15:
        /*0038*/ 	.byte	0x04, 0x17
        /*003a*/ 	.short	(.L_17 - .L_16)
.L_16:
        /*003c*/ 	.word	0x00000000
        /*0040*/ 	.short	0x0000
        /*0042*/ 	.short	0x0000
        /*0044*/ 	.byte	0x00, 0xf4, 0x21, 0x00


	//----- nvinfo : EIATTR_SPARSE_MMA_MASK
	.align		4
.L_17:
        /*0048*/ 	.byte	0x03, 0x50
        /*004a*/ 	.short	0x0000


	//----- nvinfo : EIATTR_MAXREG_COUNT
	.align		4
        /*004c*/ 	.byte	0x03, 0x1b
        /*004e*/ 	.short	0x00ff


	//----- nvinfo : EIATTR_EXIT_INSTR_OFFSETS
	.align		4
        /*0050*/ 	.byte	0x04, 0x1c
        /*0052*/ 	.short	(.L_19 - .L_18)


	//   ....[0]....
.L_18:
        /*0054*/ 	.word	0x000002a0


	//   ....[1]....
        /*0058*/ 	.word	0x000002c0


	//----- nvinfo : EIATTR_REQNTID
	.align		4
.L_19:
        /*005c*/ 	.byte	0x04, 0x10
        /*005e*/ 	.short	(.L_21 - .L_20)
.L_20:
        /*0060*/ 	.word	0x00000080
        /*0064*/ 	.word	0x00000001
        /*0068*/ 	.word	0x00000001


	//----- nvinfo : EIATTR_CBANK_PARAM_SIZE
	.align		4
.L_21:
        /*006c*/ 	.byte	0x03, 0x19
        /*006e*/ 	.short	0x001c


	//----- nvinfo : EIATTR_PARAM_CBANK
	.align		4
        /*0070*/ 	.byte	0x04, 0x0a
        /*0072*/ 	.short	(.L_23 - .L_22)
	.align		4
.L_22:
        /*0074*/ 	.word	index@(.nv.constant0.triton_poi_fused_cat_2)
        /*0078*/ 	.short	0x0210
        /*007a*/ 	.short	0x001c


	//----- nvinfo : EIATTR_SW_WAR
	.align		4
.L_23:
        /*007c*/ 	.byte	0x04, 0x36
        /*007e*/ 	.short	(.L_25 - .L_24)
.L_24:
        /*0080*/ 	.word	0x00000008
.L_25:


//--------------------- .nv.callgraph             --------------------------
	.section	.nv.callgraph,"",@"SHT_CUDA_CALLGRAPH"
	.align	4
	.sectionentsize	8
	.align		4
        /*0000*/ 	.word	0x00000000
	.align		4
        /*0004*/ 	.word	0xffffffff
	.align		4
        /*0008*/ 	.word	0x00000000
	.align		4
        /*000c*/ 	.word	0xfffffffe
	.align		4
        /*0010*/ 	.word	0x00000000
	.align		4
        /*0014*/ 	.word	0xfffffffd
	.align		4
        /*0018*/ 	.word	0x00000000
	.align		4
        /*001c*/ 	.word	0xfffffffc


//--------------------- .text.triton_poi_fused_cat_2 --------------------------
	.section	.text.triton_poi_fused_cat_2,"ax",@progbits
	.align	128
        .global         triton_poi_fused_cat_2
        .type           triton_poi_fused_cat_2,@function
        .size           triton_poi_fused_cat_2,(.L_x_1 - triton_poi_fused_cat_2)
        .other          triton_poi_fused_cat_2,@"STO_CUDA_ENTRY STV_DEFAULT"
triton_poi_fused_cat_2:
.text.triton_poi_fused_cat_2:
[----:B------:R-:W0:Y:S02]  /*0000*/  LDC R1, c[0x0][0x28] ;  /* 0x00000a00ff017b82 */ /* 0x000e240000000800 */
[----:B------:R-:W1:Y:S01]  /*0010*/  S2R R0, SR_TID.X ;  /* 0x0000000000007919 */ /* 0x000e620000002100 */
[----:B------:R-:W-:Y:S01]  /*0020*/  ULDC.64 UR4, c[0x0][0x218] ;  /* 0x0000860000047ab9 */ /* 0x000fe20000000a00 */
[----:B------:R-:W-:Y:S01]  /*0030*/  IMAD.MOV.U32 R10, RZ, RZ, RZ ;  /* 0x000000ffff0a7224 */ /* 0x000fe200078e00ff */
[----:B------:R-:W2:Y:S01]  /*0040*/  S2R R3, SR_CTAID.X ;  /* 0x0000000000037919 */ /* 0x000ea20000002500 */
[----:B-1----:R-:W-:-:S05]  /*0050*/  LOP3.LUT R0, R0, 0x7f, RZ, 0xc0, !PT ;  /* 0x0000007f00007812 */ /* 0x002fca00078ec0ff */
[----:B--2---:R-:W-:Y:S02]  /*0060*/  IMAD R0, R3, 0x80, R0 ;  /* 0x0000008003007824 */ /* 0x004fe400078e0200 */
[----:B------:R-:W1:Y:S03]  /*0070*/  LDC.64 R2, c[0x0][0x210] ;  /* 0x00008400ff027b82 */ /* 0x000e660000000a00 */
[----:B------:R-:W-:Y:S02]  /*0080*/  SHF.R.S32.HI R5, RZ, 0x1f, R0 ;  /* 0x0000001fff057819 */ /* 0x000fe40000011400 */
[----:B------:R-:W-:Y:S02]  /*0090*/  ISETP.GE.AND P0, PT, R0, 0x200, PT ;  /* 0x000002000000780c */ /* 0x000fe40003f06270 */
[CC--:B------:R-:W-:Y:S02]  /*00a0*/  LEA.HI R4, R5.reuse, R0.reuse, RZ, 0x4 ;  /* 0x0000000005047211 */ /* 0x0c0fe400078f20ff */
[----:B------:R-:W-:-:S02]  /*00b0*/  LEA.HI R8, R5, R0, RZ, 0x7 ;  /* 0x0000000005087211 */ /* 0x000fc400078f38ff */
[----:B------:R-:W-:Y:S02]  /*00c0*/  SHF.R.S32.HI R6, RZ, 0x4, R4 ;  /* 0x00000004ff067819 */ /* 0x000fe40000011404 */
[----:B------:R-:W-:Y:S02]  /*00d0*/  LOP3.LUT R5, R4, 0xfffffff0, RZ, 0xc0, !PT ;  /* 0xfffffff004057812 */ /* 0x000fe400078ec0ff */
[----:B------:R-:W-:Y:S02]  /*00e0*/  LEA.HI R7, R6, R6, RZ, 0x3 ;  /* 0x0000000606077211 */ /* 0x000fe400078f18ff */
[----:B------:R-:W-:Y:S01]  /*00f0*/  SHF.R.S32.HI R9, RZ, 0x7, R8 ;  /* 0x00000007ff097819 */ /* 0x000fe20000011408 */
[----:B------:R-:W-:Y:S01]  /*0100*/  IMAD.IADD R5, R0, 0x1, -R5 ;  /* 0x0000000100057824 */ /* 0x000fe200078e0a05 */
[----:B------:R-:W-:Y:S02]  /*0110*/  LOP3.LUT R7, R7, 0xfffffff8, RZ, 0xc0, !PT ;  /* 0xfffffff807077812 */ /* 0x000fe400078ec0ff */
[----:B------:R-:W-:Y:S01]  /*0120*/  LOP3.LUT R11, R8, 0xffffff80, RZ, 0xc0, !PT ;  /* 0xffffff80080b7812 */ /* 0x000fe200078ec0ff */
[----:B------:R-:W-:Y:S01]  /*0130*/  IMAD.SHL.U32 R4, R9, 0x40, RZ ;  /* 0x0000004009047824 */ /* 0x000fe200078e00ff */
[----:B------:R-:W-:Y:S01]  /*0140*/  SHF.R.S32.HI R8, RZ, 0x1f, R5 ;  /* 0x0000001fff087819 */ /* 0x000fe20000011405 */
[----:B------:R-:W-:-:S03]  /*0150*/  IMAD.IADD R7, R6, 0x1, -R7 ;  /* 0x0000000106077824 */ /* 0x000fc600078e0a07 */
[--C-:B------:R-:W-:Y:S01]  /*0160*/  SHF.R.S32.HI R9, RZ, 0x1f, R4.reuse ;  /* 0x0000001fff097819 */ /* 0x100fe20000011404 */
[C---:B------:R-:W-:Y:S01]  /*0170*/  IMAD.SHL.U32 R6, R7.reuse, 0x10, RZ ;  /* 0x0000001007067824 */ /* 0x040fe200078e00ff */
[C---:B------:R-:W-:Y:S02]  /*0180*/  ISETP.GE.AND P2, PT, R7.reuse, 0x4, PT ;  /* 0x000000040700780c */ /* 0x040fe40003f46270 */
[----:B------:R-:W-:Y:S02]  /*0190*/  ISETP.GT.AND P1, PT, R7, 0x3, !P0 ;  /* 0x000000030700780c */ /* 0x000fe40004724270 */
[----:B------:R-:W-:Y:S02]  /*01a0*/  IADD3 R5, P4, P5, R6, R5, R4 ;  /* 0x0000000506057210 */ /* 0x000fe40007d9e004 */
[----:B------:R-:W-:Y:S02]  /*01b0*/  ISETP.LT.AND P3, PT, R0, 0x200, !P2 ;  /* 0x000002000000780c */ /* 0x000fe40005761270 */
[----:B------:R-:W-:-:S02]  /*01c0*/  SHF.R.S32.HI R6, RZ, 0x1f, R6 ;  /* 0x0000001fff067819 */ /* 0x000fc40000011406 */
[----:B------:R-:W-:Y:S02]  /*01d0*/  IADD3 R11, R4, R0, -R11 ;  /* 0x00000000040b7210 */ /* 0x000fe40007ffe80b */
[----:B------:R-:W-:Y:S01]  /*01e0*/  IADD3.X R4, R6, R8, R9, P4, P5 ;  /* 0x0000000806047210 */ /* 0x000fe200027ea409 */
[----:B------:R-:W-:Y:S01]  /*01f0*/  IMAD.MOV.U32 R8, RZ, RZ, RZ ;  /* 0x000000ffff087224 */ /* 0x000fe200078e00ff */
[----:B------:R-:W-:Y:S01]  /*0200*/  LEA R6, P4, R5, UR4, 0x2 ;  /* 0x0000000405067c11 */ /* 0x000fe2000f8810ff */
[----:B-1----:R-:W-:-:S03]  /*0210*/  IMAD.WIDE R2, R11, 0x4, R2 ;  /* 0x000000040b027825 */ /* 0x002fc600078e0202 */
[----:B------:R-:W-:Y:S01]  /*0220*/  LEA.HI.X R7, R5, UR5, R4, 0x2, P4 ;  /* 0x0000000505077c11 */ /* 0x000fe2000a0f1404 */
[----:B------:R-:W-:Y:S01]  /*0230*/  ULDC.64 UR4, c[0x0][0x208] ;  /* 0x0000820000047ab9 */ /* 0x000fe20000000a00 */
[----:B------:R-:W1:Y:S01]  /*0240*/  LDC.64 R4, c[0x0][0x220] ;  /* 0x00008800ff047b82 */ /* 0x000e620000000a00 */
[----:B------:R-:W2:Y:S04]  /*0250*/  @P3 LDG.E R8, desc[UR4][R2.64] ;  /* 0x0000000402083981 */ /* 0x000ea8000c1e1900 */
[----:B------:R-:W3:Y:S01]  /*0260*/  @P1 LDG.E R10, desc[UR4][R6.64+-0x100] ;  /* 0xffff0004060a1981 */ /* 0x000ee2000c1e1900 */
[----:B-1----:R-:W-:Y:S01]  /*0270*/  IMAD.WIDE R4, R0, 0x4, R4 ;  /* 0x0000000400047825 */ /* 0x002fe200078e0204 */
[----:B--2---:R-:W-:Y:S02]  /*0280*/  SEL R9, R8, RZ, P3 ;  /* 0x000000ff08097207 */ /* 0x004fe40001800000 */
[----:B---3--:R-:W-:Y:S01]  /*0290*/  @P2 SEL R9, R10, RZ, P1 ;  /* 0x000000ff0a092207 */ /* 0x008fe20000800000 */
[----:B------:R-:W-:Y:S06]  /*02a0*/  @P0 EXIT ;  /* 0x000000000000094d */ /* 0x000fec0003800000 */
[----:B------:R-:W-:Y:S01]  /*02b0*/  STG.E desc[UR4][R4.64], R9 ;  /* 0x0000000904007986 */ /* 0x000fe2000c101904 */
[----:B------:R-:W-:Y:S05]  /*02c0*/  EXIT ;  /* 0x000000000000794d */ /* 0x000fea0003800000 */
.L_x_0:
[----:B------:R-:W-:-:S00]  /*02d0*/  BRA `(.L_x_0) ;  /* 0xfffffffc00fc7947 */ /* 0x000fc0000383ffff */
[----:B------:R-:W-:-:S00]  /*02e0*/  NOP ;  /* 0x0000000000007918 */ /* 0x000fc00000000000 */
        /* <DEDUP_REMOVED lines=9> */
.L_x_1:


//--------------------- .nv.constant0.triton_poi_fused_cat_2 --------------------------
	.section	.nv.constant0.triton_poi_fused_cat_2,"a",@progbits
	.sectionflags	@""
	.align	4
.nv.constant0.triton_poi_fused_cat_2:
	.zero		556
